	.headerflags	@"EF_CUDA_TEXMODE_UNIFIED EF_CUDA_64BIT_ADDRESS EF_CUDA_ACCELERATORS EF_CUDA_SM90 EF_CUDA_VIRTUAL_SM(EF_CUDA_SM90)"
	.elftype	@"ET_EXEC"


//--------------------- .nv.info                  --------------------------
	.section	.nv.info,"",@"SHT_CUDA_INFO"
	.align	4


	//----- nvinfo : EIATTR_REGCOUNT
	.align		4
        /*0000*/ 	.byte	0x04, 0x2f
        /*0002*/ 	.short	(.L_3 - .L_2)
	.align		4
.L_2:
        /*0004*/ 	.word	index@(triton_poi_fused__native_batch_norm_legit_no_training_hardtanh_14)
        /*0008*/ 	.word	0x00000010


	//----- nvinfo : EIATTR_MIN_STACK_SIZE
	.align		4
.L_3:
        /*000c*/ 	.byte	0x04, 0x12
        /*000e*/ 	.short	(.L_5 - .L_4)
	.align		4
.L_4:
        /*0010*/ 	.word	index@(triton_poi_fused__native_batch_norm_legit_no_training_hardtanh_14)
        /*0014*/ 	.word	0x00000000


	//----- nvinfo : EIATTR_FRAME_SIZE
	.align		4
.L_5:
        /*0018*/ 	.byte	0x04, 0x11
        /*001a*/ 	.short	(.L_7 - .L_6)
	.align		4
.L_6:
        /*001c*/ 	.word	index@(triton_poi_fused__native_batch_norm_legit_no_training_hardtanh_14)
        /*0020*/ 	.word	0x00000000


	//----- nvinfo : EIATTR_MIN_STACK_SIZE
	.align		4
.L_7:
        /*0024*/ 	.byte	0x04, 0x12
        /*0026*/ 	.short	(.L_9 - .L_8)
	.align		4
.L_8:
        /*0028*/ 	.word	index@(triton_poi_fused__native_batch_norm_legit_no_training_hardtanh_14)
        /*002c*/ 	.word	0x00000000
.L_9:


//--------------------- .nv.info.triton_poi_fused__native_batch_norm_legit_no_training_hardtanh_14 --------------------------
	.section	.nv.info.triton_poi_fused__native_batch_norm_legit_no_training_hardtanh_14,"",@"SHT_CUDA_INFO"
	.sectionflags	@""
	.align	4


	//----- nvinfo : EIATTR_CUDA_API_VERSION
	.align		4
        /*0000*/ 	.byte	0x04, 0x37
        /*0002*/ 	.short	(.L_11 - .L_10)
.L_10:
        /*0004*/ 	.word	0x0000007c


	//----- nvinfo : EIATTR_KPARAM_INFO
	.align		4
.L_11:
        /*0008*/ 	.byte	0x04, 0x17
        /*000a*/ 	.short	(.L_13 - .L_12)
.L_12:
        /*000c*/ 	.word	0x00000000
        /*0010*/ 	.short	0x0006
        /*0012*/ 	.short	0x0030
        /*0014*/ 	.byte	0x00, 0xf0, 0x11, 0x00


	//----- nvinfo : EIATTR_KPARAM_INFO
	.align		4
.L_13:
        /*0018*/ 	.byte	0x04, 0x17
        /*001a*/ 	.short	(.L_15 - .L_14)
.L_14:
        /*001c*/ 	.word	0x00000000
        /*0020*/ 	.short	0x0005
        /*0022*/ 	.short	0x0028
        /*0024*/ 	.byte	0x00, 0xf4, 0x21, 0x00


	//----- nvinfo : EIATTR_KPARAM_INFO
	.align		4
.L_15:
        /*0028*/ 	.byte	0x04, 0x17
        /*002a*/ 	.short	(.L_17 - .L_16)
.L_16:
        /*002c*/ 	.word	0x00000000
        /*0030*/ 	.short	0x0004
        /*0032*/ 	.short	0x0020
        /*0034*/ 	.byte	0x00, 0xf4, 0x21, 0x00


	//----- nvinfo : EIATTR_KPARAM_INFO
	.align		4
.L_17:
        /*0038*/ 	.byte	0x04, 0x17
        /*003a*/ 	.short	(.L_19 - .L_18)
.L_18:
        /*003c*/ 	.word	0x00000000
        /*0040*/ 	.short	0x0003
        /*0042*/ 	.short	0x0018
        /*0044*/ 	.byte	0x00, 0xf4, 0x21, 0x00


	//----- nvinfo : EIATTR_KPARAM_INFO
	.align		4
.L_19:
        /*0048*/ 	.byte	0x04, 0x17
        /*004a*/ 	.short	(.L_21 - .L_20)
.L_20:
        /*004c*/ 	.word	0x00000000
        /*0050*/ 	.short	0x0002
        /*0052*/ 	.short	0x0010
        /*0054*/ 	.byte	0x00, 0xf4, 0x21, 0x00


	//----- nvinfo : EIATTR_KPARAM_INFO
	.align		4
.L_21:
        /*0058*/ 	.byte	0x04, 0x17
        /*005a*/ 	.short	(.L_23 - .L_22)
.L_22:
        /*005c*/ 	.word	0x00000000
        /*0060*/ 	.short	0x0001
        /*0062*/ 	.short	0x0008
        /*0064*/ 	.byte	0x00, 0xf4, 0x21, 0x00


	//----- nvinfo : EIATTR_KPARAM_INFO
	.align		4
.L_23:
        /*0068*/ 	.byte	0x04, 0x17
        /*006a*/ 	.short	(.L_25 - .L_24)
.L_24:
        /*006c*/ 	.word	0x00000000
        /*0070*/ 	.short	0x0000
        /*0072*/ 	.short	0x0000
        /*0074*/ 	.byte	0x00, 0xf4, 0x21, 0x00


	//----- nvinfo : EIATTR_SPARSE_MMA_MASK
	.align		4
.L_25:
        /*0078*/ 	.byte	0x03, 0x50
        /*007a*/ 	.short	0x0000


	//----- nvinfo : EIATTR_MAXREG_COUNT
	.align		4
        /*007c*/ 	.byte	0x03, 0x1b
        /*007e*/ 	.short	0x00ff


	//----- nvinfo : EIATTR_EXIT_INSTR_OFFSETS
	.align		4
        /*0080*/ 	.byte	0x04, 0x1c
        /*0082*/ 	.short	(.L_27 - .L_26)


	//   ....[0]....
.L_26:
        /*0084*/ 	.word	0x00000420


	//----- nvinfo : EIATTR_REQNTID
	.align		4
.L_27:
        /*0088*/ 	.byte	0x04, 0x10
        /*008a*/ 	.short	(.L_29 - .L_28)
.L_28:
        /*008c*/ 	.word	0x00000100
        /*0090*/ 	.word	0x00000001
        /*0094*/ 	.word	0x00000001


	//----- nvinfo : EIATTR_CBANK_PARAM_SIZE
	.align		4
.L_29:
        /*0098*/ 	.byte	0x03, 0x19
        /*009a*/ 	.short	0x0034


	//----- nvinfo : EIATTR_PARAM_CBANK
	.align		4
        /*009c*/ 	.byte	0x04, 0x0a
        /*009e*/ 	.short	(.L_31 - .L_30)
	.align		4
.L_30:
        /*00a0*/ 	.word	index@(.nv.constant0.triton_poi_fused__native_batch_norm_legit_no_training_hardtanh_14)
        /*00a4*/ 	.short	0x0210
        /*00a6*/ 	.short	0x0034


	//----- nvinfo : EIATTR_SW_WAR
	.align		4
.L_31:
        /*00a8*/ 	.byte	0x04, 0x36
        /*00aa*/ 	.short	(.L_33 - .L_32)
.L_32:
        /*00ac*/ 	.word	0x00000008
.L_33:


//--------------------- .nv.callgraph             --------------------------
	.section	.nv.callgraph,"",@"SHT_CUDA_CALLGRAPH"
	.align	4
	.sectionentsize	8
	.align		4
        /*0000*/ 	.word	0x00000000
	.align		4
        /*0004*/ 	.word	0xffffffff
	.align		4
        /*0008*/ 	.word	0x00000000
	.align		4
        /*000c*/ 	.word	0xfffffffe
	.align		4
        /*0010*/ 	.word	0x00000000
	.align		4
        /*0014*/ 	.word	0xfffffffd
	.align		4
        /*0018*/ 	.word	0x00000000
	.align		4
        /*001c*/ 	.word	0xfffffffc


//--------------------- .nv.constant4             --------------------------
	.section	.nv.constant4,"a",@progbits
	.align	8
	.align		8
.nv.constant4:
        /*0000*/ 	.dword	_$_str
	.align		8
        /*0008*/ 	.dword	_$_str_$_2


//--------------------- .text.triton_poi_fused__native_batch_norm_legit_no_training_hardtanh_14 --------------------------
	.section	.text.triton_poi_fused__native_batch_norm_legit_no_training_hardtanh_14,"ax",@progbits
	.align	128
        .global         triton_poi_fused__native_batch_norm_legit_no_training_hardtanh_14
        .type           triton_poi_fused__native_batch_norm_legit_no_training_hardtanh_14,@function
        .size           triton_poi_fused__native_batch_norm_legit_no_training_hardtanh_14,(.L_x_1 - triton_poi_fused__native_batch_norm_legit_no_training_hardtanh_14)
        .other          triton_poi_fused__native_batch_norm_legit_no_training_hardtanh_14,@"STO_CUDA_ENTRY STV_DEFAULT"
triton_poi_fused__native_batch_norm_legit_no_training_hardtanh_14:
.text.triton_poi_fused__native_batch_norm_legit_no_training_hardtanh_14:
[----:B------:R-:W-:Y:S01]  /*0000*/  LDC R1, c[0x0][0x28] ;  /* 0x00000a00ff017b82 */ /* 0x000fe20000000800 */
[----:B------:R-:W1:Y:S07]  /*0010*/  S2R R0, SR_TID.X ;  /* 0x0000000000007919 */ /* 0x000e6e0000002100 */
[----:B------:R-:W2:Y:S01]  /*0020*/  LDC.64 R2, c[0x0][0x220] ;  /* 0x00008800ff027b82 */ /* 0x000ea20000000a00 */
[----:B------:R-:W-:Y:S01]  /*0030*/  ULDC.64 UR4, c[0x0][0x208] ;  /* 0x0000820000047ab9 */ /* 0x000fe20000000a00 */
[----:B------:R-:W3:Y:S06]  /*0040*/  S2R R5, SR_CTAID.X ;  /* 0x0000000000057919 */ /* 0x000eec0000002500 */
[----:B------:R-:W4:Y:S08]  /*0050*/  LDC.64 R6, c[0x0][0x218] ;  /* 0x00008600ff067b82 */ /* 0x000f300000000a00 */
[----:B------:R-:W5:Y:S08]  /*0060*/  LDC.64 R8, c[0x0][0x228] ;  /* 0x00008a00ff087b82 */ /* 0x000f700000000a00 */
[----:B------:R-:W5:Y:S01]  /*0070*/  LDC.64 R10, c[0x0][0x230] ;  /* 0x00008c00ff0a7b82 */ /* 0x000f620000000a00 */
[----:B-1----:R-:W-:-:S04]  /*0080*/  SHF.L.U32 R0, R0, 0x1, RZ ;  /* 0x0000000100007819 */ /* 0x002fc800000006ff */
[----:B------:R-:W-:-:S04]  /*0090*/  LOP3.LUT R0, R0, 0x1fe, RZ, 0xc0, !PT ;  /* 0x000001fe00007812 */ /* 0x000fc800078ec0ff */
[----:B---3--:R-:W-:-:S05]  /*00a0*/  LEA R0, R5, R0, 0x9 ;  /* 0x0000000005007211 */ /* 0x008fca00078e48ff */
[----:B------:R-:W-:-:S05]  /*00b0*/  IMAD.HI R4, R0, 0x2aaaaaab, RZ ;  /* 0x2aaaaaab00047827 */ /* 0x000fca00078e02ff */
[----:B------:R-:W-:-:S04]  /*00c0*/  SHF.R.U32.HI R5, RZ, 0x1f, R4 ;  /* 0x0000001fff057819 */ /* 0x000fc80000011604 */
[----:B------:R-:W-:-:S05]  /*00d0*/  LEA.HI R5, R4, R5, RZ, 0x1b ;  /* 0x0000000504057211 */ /* 0x000fca00078fd8ff */
[----:B------:R-:W-:Y:S02]  /*00e0*/  IMAD R13, R5, -0xc0, R0 ;  /* 0xffffff40050d7824 */ /* 0x000fe400078e0200 */
[----:B------:R-:W1:Y:S02]  /*00f0*/  LDC.64 R4, c[0x0][0x210] ;  /* 0x00008400ff047b82 */ /* 0x000e640000000a00 */
[----:B--2---:R-:W-:-:S06]  /*0100*/  IMAD.WIDE R2, R13, 0x4, R2 ;  /* 0x000000040d027825 */ /* 0x004fcc00078e0202 */
[----:B------:R-:W2:Y:S01]  /*0110*/  LDG.E.EL.64 R2, desc[UR4][R2.64] ;  /* 0x0000000402027981 */ /* 0x000ea2000c2e1b00 */
[----:B----4-:R-:W-:-:S04]  /*0120*/  IMAD.WIDE R6, R13, 0x4, R6 ;  /* 0x000000040d067825 */ /* 0x010fc800078e0206 */
[C---:B-----5:R-:W-:Y:S02]  /*0130*/  IMAD.WIDE R8, R13.reuse, 0x4, R8 ;  /* 0x000000040d087825 */ /* 0x060fe400078e0208 */
[----:B------:R-:W3:Y:S02]  /*0140*/  LDG.E.EL.64 R6, desc[UR4][R6.64] ;  /* 0x0000000406067981 */ /* 0x000ee4000c2e1b00 */
[----:B0-----:R-:W-:Y:S02]  /*0150*/  IMAD.WIDE R10, R13, 0x4, R10 ;  /* 0x000000040d0a7825 */ /* 0x001fe400078e020a */
[----:B------:R-:W4:Y:S04]  /*0160*/  LDG.E.EL.64 R8, desc[UR4][R8.64] ;  /* 0x0000000408087981 */ /* 0x000f28000c2e1b00 */
[----:B------:R-:W4:Y:S01]  /*0170*/  LDG.E.EL.64 R10, desc[UR4][R10.64] ;  /* 0x000000040a0a7981 */ /* 0x000f22000c2e1b00 */
[----:B-1----:R-:W-:-:S06]  /*0180*/  IMAD.WIDE R4, R0, 0x4, R4 ;  /* 0x0000000400047825 */ /* 0x002fcc00078e0204 */
[----:B------:R-:W3:Y:S01]  /*0190*/  LDG.E.64 R4, desc[UR4][R4.64] ;  /* 0x0000000404047981 */ /* 0x000ee2000c1e1b00 */
[----:B--2---:R-:W-:Y:S01]  /*01a0*/  FADD R2, R2, 9.9999997473787516356e-06 ;  /* 0x3727c5ac02027421 */ /* 0x004fe20000000000 */
[----:B------:R-:W-:-:S03]  /*01b0*/  FADD R3, R3, 9.9999997473787516356e-06 ;  /* 0x3727c5ac03037421 */ /* 0x000fc60000000000 */
[----:B------:R-:W0:Y:S08]  /*01c0*/  MUFU.SQRT R12, R2 ;  /* 0x00000002000c7308 */ /* 0x000e300000002000 */
[----:B------:R-:W1:Y:S01]  /*01d0*/  MUFU.SQRT R13, R3 ;  /* 0x00000003000d7308 */ /* 0x000e620000002000 */
[C---:B0-----:R-:W-:Y:S02]  /*01e0*/  FSETP.GT.AND P0, PT, R12.reuse, 8.50705917302346158658e+37, PT ;  /* 0x7e8000000c00780b */ /* 0x041fe40003f04000 */
[----:B------:R-:W-:-:S02]  /*01f0*/  FSETP.GEU.AND P2, PT, R12, 1.175494350822287508e-38, PT ;  /* 0x008000000c00780b */ /* 0x000fc40003f4e000 */
[C---:B-1----:R-:W-:Y:S02]  /*0200*/  FSETP.GT.AND P1, PT, R13.reuse, 8.50705917302346158658e+37, PT ;  /* 0x7e8000000d00780b */ /* 0x042fe40003f24000 */
[----:B------:R-:W-:-:S07]  /*0210*/  FSETP.GEU.AND P3, PT, R13, 1.175494350822287508e-38, PT ;  /* 0x008000000d00780b */ /* 0x000fce0003f6e000 */
[----:B------:R-:W-:Y:S01]  /*0220*/  @P0 FMUL R12, R12, 0.25 ;  /* 0x3e8000000c0c0820 */ /* 0x000fe20000400000 */
[----:B------:R-:W-:-:S03]  /*0230*/  HFMA2.MMA R2, -RZ, RZ, 1.625, 0 ;  /* 0x3e800000ff027435 */ /* 0x000fc600000001ff */
[----:B------:R-:W-:Y:S01]  /*0240*/  @!P2 FMUL R12, R12, 16777216 ;  /* 0x4b8000000c0ca820 */ /* 0x000fe20000400000 */
[----:B------:R-:W-:-:S04]  /*0250*/  @P1 FMUL R13, R13, 0.25 ;  /* 0x3e8000000d0d1820 */ /* 0x000fc80000400000 */
[----:B------:R-:W-:Y:S01]  /*0260*/  @!P3 FMUL R13, R13, 16777216 ;  /* 0x4b8000000d0db820 */ /* 0x000fe20000400000 */
[----:B------:R-:W0:Y:S01]  /*0270*/  MUFU.RCP R12, R12 ;  /* 0x0000000c000c7308 */ /* 0x000e220000001000 */
[----:B------:R-:W-:-:S07]  /*0280*/  FSEL R3, R2, 1, P0 ;  /* 0x3f80000002037808 */ /* 0x000fce0000000000 */
[----:B------:R-:W1:Y:S01]  /*0290*/  MUFU.RCP R13, R13 ;  /* 0x0000000d000d7308 */ /* 0x000e620000001000 */
[----:B------:R-:W-:Y:S01]  /*02a0*/  FSEL R2, R2, 1, P1 ;  /* 0x3f80000002027808 */ /* 0x000fe20000800000 */
[----:B------:R-:W-:Y:S01]  /*02b0*/  @!P2 FMUL R3, R3, 16777216 ;  /* 0x4b8000000303a820 */ /* 0x000fe20000400000 */
[----:B---3--:R-:W-:-:S03]  /*02c0*/  FADD R4, R4, -R6 ;  /* 0x8000000604047221 */ /* 0x008fc60000000000 */
[----:B------:R-:W-:Y:S01]  /*02d0*/  @!P3 FMUL R2, R2, 16777216 ;  /* 0x4b8000000202b820 */ /* 0x000fe20000400000 */
[----:B0-----:R-:W-:Y:S01]  /*02e0*/  FMUL R3, R12, R3 ;  /* 0x000000030c037220 */ /* 0x001fe20000400000 */
[----:B------:R-:W-:-:S03]  /*02f0*/  FADD R5, R5, -R7 ;  /* 0x8000000705057221 */ /* 0x000fc60000000000 */
[----:B------:R-:W-:Y:S01]  /*0300*/  FMUL R7, R4, R3 ;  /* 0x0000000304077220 */ /* 0x000fe20000400000 */
[----:B-1----:R-:W-:-:S03]  /*0310*/  FMUL R2, R13, R2 ;  /* 0x000000020d027220 */ /* 0x002fc60000400000 */
[----:B----4-:R-:W-:Y:S01]  /*0320*/  FFMA R7, R8, R7, R10 ;  /* 0x0000000708077223 */ /* 0x010fe2000000000a */
[----:B------:R-:W-:Y:S02]  /*0330*/  FMUL R4, R5, R2 ;  /* 0x0000000205047220 */ /* 0x000fe40000400000 */
[----:B------:R-:W0:Y:S02]  /*0340*/  LDC.64 R2, c[0x0][0x238] ;  /* 0x00008e00ff027b82 */ /* 0x000e240000000a00 */
[----:B------:R-:W-:Y:S01]  /*0350*/  FFMA R4, R9, R4, R11 ;  /* 0x0000000409047223 */ /* 0x000fe2000000000b */
[----:B------:R-:W-:-:S04]  /*0360*/  FSETP.GTU.AND P0, PT, R7, RZ, PT ;  /* 0x000000ff0700720b */ /* 0x000fc80003f0c000 */
[C---:B------:R-:W-:Y:S02]  /*0370*/  FSETP.GTU.AND P1, PT, R4.reuse, RZ, PT ;  /* 0x000000ff0400720b */ /* 0x040fe40003f2c000 */
[----:B------:R-:W-:Y:S02]  /*0380*/  FSEL R6, R7, RZ, P0 ;  /* 0x000000ff07067208 */ /* 0x000fe40000000000 */
[----:B------:R-:W-:Y:S02]  /*0390*/  FSEL R7, R4, RZ, P1 ;  /* 0x000000ff04077208 */ /* 0x000fe40000800000 */
[C---:B------:R-:W-:Y:S02]  /*03a0*/  FSETP.GEU.AND P2, PT, R6.reuse, 6, PT ;  /* 0x40c000000600780b */ /* 0x040fe40003f4e000 */
[----:B------:R-:W-:Y:S02]  /*03b0*/  FSETP.GEU.AND P3, PT, R7, 6, PT ;  /* 0x40c000000700780b */ /* 0x000fe40003f6e000 */
[----:B------:R-:W-:-:S02]  /*03c0*/  FSETP.NAN.AND P0, PT, R6, R6, PT ;  /* 0x000000060600720b */ /* 0x000fc40003f08000 */
[----:B------:R-:W-:Y:S01]  /*03d0*/  FSETP.NAN.AND P1, PT, R7, R7, PT ;  /* 0x000000070700720b */ /* 0x000fe20003f28000 */
[----:B0-----:R-:W-:-:S06]  /*03e0*/  IMAD.WIDE R2, R0, 0x4, R2 ;  /* 0x0000000400027825 */ /* 0x001fcc00078e0202 */
[----:B------:R-:W-:Y:S02]  /*03f0*/  @P2 SEL R6, R6, 0x40c00000, P0 ;  /* 0x40c0000006062807 */ /* 0x000fe40000000000 */
[----:B------:R-:W-:-:S05]  /*0400*/  @P3 SEL R7, R7, 0x40c00000, P1 ;  /* 0x40c0000007073807 */ /* 0x000fca0000800000 */
[----:B------:R-:W-:Y:S01]  /*0410*/  STG.E.64 desc[UR4][R2.64], R6 ;  /* 0x0000000602007986 */ /* 0x000fe2000c101b04 */
[----:B------:R-:W-:Y:S05]  /*0420*/  EXIT ;  /* 0x000000000000794d */ /* 0x000fea0003800000 */
.L_x_0:
[----:B------:R-:W-:-:S00]  /*0430*/  BRA `(.L_x_0) ;  /* 0xfffffffc00fc7947 */ /* 0x000fc0000383ffff */
[----:B------:R-:W-:-:S00]  /*0440*/  NOP ;  /* 0x0000000000007918 */ /* 0x000fc00000000000 */
        /* <DEDUP_REMOVED lines=11> */
.L_x_1:


//--------------------- .nv.global.init           --------------------------
	.section	.nv.global.init,"aw",@progbits
.nv.global.init:
	.type		_$_str,@object
	.size		_$_str,(_$_str_$_2 - _$_str)
_$_str:
        /*0000*/ 	.byte	0x5f, 0x5f, 0x43, 0x55, 0x44, 0x41, 0x5f, 0x46, 0x54, 0x5a, 0x00
	.type		_$_str_$_2,@object
	.size		_$_str_$_2,(.L_1 - _$_str_$_2)
_$_str_$_2:
        /*000b*/ 	.byte	0x5f, 0x5f, 0x43, 0x55, 0x44, 0x41, 0x5f, 0x50, 0x52, 0x45, 0x43, 0x5f, 0x53, 0x51, 0x52, 0x54
        /*001b*/ 	.byte	0x00
.L_1:


//--------------------- .nv.constant0.triton_poi_fused__native_batch_norm_legit_no_training_hardtanh_14 --------------------------
	.section	.nv.constant0.triton_poi_fused__native_batch_norm_legit_no_training_hardtanh_14,"a",@progbits
	.sectionflags	@""
	.align	4
.nv.constant0.triton_poi_fused__native_batch_norm_legit_no_training_hardtanh_14:
	.zero		580
